	.headerflags	@"EF_CUDA_TEXMODE_UNIFIED EF_CUDA_64BIT_ADDRESS EF_CUDA_SM86 EF_CUDA_VIRTUAL_SM(EF_CUDA_SM86)"
	.elftype	@"ET_EXEC"


//--------------------- .nv.info                  --------------------------
	.section	.nv.info,"",@"SHT_CUDA_INFO"
	.align	4


	//----- nvinfo : EIATTR_REGCOUNT
	.align		4
        /*0000*/ 	.byte	0x04, 0x2f
        /*0002*/ 	.short	(.L_1 - .L_0)
	.align		4
.L_0:
        /*0004*/ 	.word	index@(triton_)
        /*0008*/ 	.word	0x00000018


	//----- nvinfo : EIATTR_MIN_STACK_SIZE
	.align		4
.L_1:
        /*000c*/ 	.byte	0x04, 0x12
        /*000e*/ 	.short	(.L_3 - .L_2)
	.align		4
.L_2:
        /*0010*/ 	.word	index@(triton_)
        /*0014*/ 	.word	0x00000000


	//----- nvinfo : EIATTR_FRAME_SIZE
	.align		4
.L_3:
        /*0018*/ 	.byte	0x04, 0x11
        /*001a*/ 	.short	(.L_5 - .L_4)
	.align		4
.L_4:
        /*001c*/ 	.word	index@(triton_)
        /*0020*/ 	.word	0x00000000


	//----- nvinfo : EIATTR_MIN_STACK_SIZE
	.align		4
.L_5:
        /*0024*/ 	.byte	0x04, 0x12
        /*0026*/ 	.short	(.L_7 - .L_6)
	.align		4
.L_6:
        /*0028*/ 	.word	index@(triton_)
        /*002c*/ 	.word	0x00000000
.L_7:


//--------------------- .nv.info.triton_          --------------------------
	.section	.nv.info.triton_,"",@"SHT_CUDA_INFO"
	.sectionflags	@""
	.align	4


	//----- nvinfo : EIATTR_CUDA_API_VERSION
	.align		4
        /*0000*/ 	.byte	0x04, 0x37
        /*0002*/ 	.short	(.L_9 - .L_8)
.L_8:
        /*0004*/ 	.word	0x0000007c


	//----- nvinfo : EIATTR_SW2861232_WAR
	.align		4
.L_9:
        /*0008*/ 	.byte	0x01, 0x35
	.zero		2


	//----- nvinfo : EIATTR_PARAM_CBANK
	.align		4
        /*000c*/ 	.byte	0x04, 0x0a
        /*000e*/ 	.short	(.L_11 - .L_10)
	.align		4
.L_10:
        /*0010*/ 	.word	index@(.nv.constant0.triton_)
        /*0014*/ 	.short	0x0160
        /*0016*/ 	.short	0x0050


	//----- nvinfo : EIATTR_CBANK_PARAM_SIZE
	.align		4
.L_11:
        /*0018*/ 	.byte	0x03, 0x19
        /*001a*/ 	.short	0x0050


	//----- nvinfo : EIATTR_KPARAM_INFO
	.align		4
        /*001c*/ 	.byte	0x04, 0x17
        /*001e*/ 	.short	(.L_13 - .L_12)
.L_12:
        /*0020*/ 	.word	0x00000000
        /*0024*/ 	.short	0x0009
        /*0026*/ 	.short	0x0048
        /*0028*/ 	.byte	0x00, 0xf4, 0x21, 0x00


	//----- nvinfo : EIATTR_KPARAM_INFO
	.align		4
.L_13:
        /*002c*/ 	.byte	0x04, 0x17
        /*002e*/ 	.short	(.L_15 - .L_14)
.L_14:
        /*0030*/ 	.word	0x00000000
        /*0034*/ 	.short	0x0008
        /*0036*/ 	.short	0x0040
        /*0038*/ 	.byte	0x00, 0xf0, 0x11, 0x00


	//----- nvinfo : EIATTR_KPARAM_INFO
	.align		4
.L_15:
        /*003c*/ 	.byte	0x04, 0x17
        /*003e*/ 	.short	(.L_17 - .L_16)
.L_16:
        /*0040*/ 	.word	0x00000000
        /*0044*/ 	.short	0x0007
        /*0046*/ 	.short	0x0038
        /*0048*/ 	.byte	0x00, 0xf4, 0x21, 0x00


	//----- nvinfo : EIATTR_KPARAM_INFO
	.align		4
.L_17:
        /*004c*/ 	.byte	0x04, 0x17
        /*004e*/ 	.short	(.L_19 - .L_18)
.L_18:
        /*0050*/ 	.word	0x00000000
        /*0054*/ 	.short	0x0006
        /*0056*/ 	.short	0x0030
        /*0058*/ 	.byte	0x00, 0xf4, 0x21, 0x00


	//----- nvinfo : EIATTR_KPARAM_INFO
	.align		4
.L_19:
        /*005c*/ 	.byte	0x04, 0x17
        /*005e*/ 	.short	(.L_21 - .L_20)
.L_20:
        /*0060*/ 	.word	0x00000000
        /*0064*/ 	.short	0x0005
        /*0066*/ 	.short	0x0028
        /*0068*/ 	.byte	0x00, 0xf4, 0x21, 0x00


	//----- nvinfo : EIATTR_KPARAM_INFO
	.align		4
.L_21:
        /*006c*/ 	.byte	0x04, 0x17
        /*006e*/ 	.short	(.L_23 - .L_22)
.L_22:
        /*0070*/ 	.word	0x00000000
        /*0074*/ 	.short	0x0004
        /*0076*/ 	.short	0x0020
        /*0078*/ 	.byte	0x00, 0xf4, 0x21, 0x00


	//----- nvinfo : EIATTR_KPARAM_INFO
	.align		4
.L_23:
        /*007c*/ 	.byte	0x04, 0x17
        /*007e*/ 	.short	(.L_25 - .L_24)
.L_24:
        /*0080*/ 	.word	0x00000000
        /*0084*/ 	.short	0x0003
        /*0086*/ 	.short	0x0018
        /*0088*/ 	.byte	0x00, 0xf4, 0x21, 0x00


	//----- nvinfo : EIATTR_KPARAM_INFO
	.align		4
.L_25:
        /*008c*/ 	.byte	0x04, 0x17
        /*008e*/ 	.short	(.L_27 - .L_26)
.L_26:
        /*0090*/ 	.word	0x00000000
        /*0094*/ 	.short	0x0002
        /*0096*/ 	.short	0x0010
        /*0098*/ 	.byte	0x00, 0xf4, 0x21, 0x00


	//----- nvinfo : EIATTR_KPARAM_INFO
	.align		4
.L_27:
        /*009c*/ 	.byte	0x04, 0x17
        /*009e*/ 	.short	(.L_29 - .L_28)
.L_28:
        /*00a0*/ 	.word	0x00000000
        /*00a4*/ 	.short	0x0001
        /*00a6*/ 	.short	0x0008
        /*00a8*/ 	.byte	0x00, 0xf4, 0x21, 0x00


	//----- nvinfo : EIATTR_KPARAM_INFO
	.align		4
.L_29:
        /*00ac*/ 	.byte	0x04, 0x17
        /*00ae*/ 	.short	(.L_31 - .L_30)
.L_30:
        /*00b0*/ 	.word	0x00000000
        /*00b4*/ 	.short	0x0000
        /*00b6*/ 	.short	0x0000
        /*00b8*/ 	.byte	0x00, 0xf4, 0x21, 0x00


	//----- nvinfo : EIATTR_MAXREG_COUNT
	.align		4
.L_31:
        /*00bc*/ 	.byte	0x03, 0x1b
        /*00be*/ 	.short	0x0080


	//----- nvinfo : EIATTR_EXIT_INSTR_OFFSETS
	.align		4
        /*00c0*/ 	.byte	0x04, 0x1c
        /*00c2*/ 	.short	(.L_33 - .L_32)


	//   ....[0]....
.L_32:
        /*00c4*/ 	.word	0x00000370


	//   ....[1]....
        /*00c8*/ 	.word	0x000003a0


	//----- nvinfo : EIATTR_REQNTID
	.align		4
.L_33:
        /*00cc*/ 	.byte	0x04, 0x10
        /*00ce*/ 	.short	(.L_35 - .L_34)
.L_34:
        /*00d0*/ 	.word	0x00000200
        /*00d4*/ 	.word	0x00000001
        /*00d8*/ 	.word	0x00000001
.L_35:


//--------------------- .nv.callgraph             --------------------------
	.section	.nv.callgraph,"",@"SHT_CUDA_CALLGRAPH"
	.align	4
	.sectionentsize	8
	.align		4
        /*0000*/ 	.word	0x00000000
	.align		4
        /*0004*/ 	.word	0xffffffff
	.align		4
        /*0008*/ 	.word	0x00000000
	.align		4
        /*000c*/ 	.word	0xfffffffe
	.align		4
        /*0010*/ 	.word	0x00000000
	.align		4
        /*0014*/ 	.word	0xfffffffd
	.align		4
        /*0018*/ 	.word	0x00000000
	.align		4
        /*001c*/ 	.word	0xfffffffc


//--------------------- .nv.rel.action            --------------------------
	.section	.nv.rel.action,"",@"SHT_CUDA_RELOCINFO"
	.align	8
	.sectionentsize	8
        /*0000*/ 	.byte	0x73, 0x00, 0x00, 0x00, 0x00, 0x00, 0x00, 0x00, 0x00, 0x00, 0x00, 0x11, 0x25, 0x00, 0x05, 0x36


//--------------------- .nv.constant0.triton_     --------------------------
	.section	.nv.constant0.triton_,"a",@progbits
	.sectionflags	@""
	.align	4
.nv.constant0.triton_:
	.zero		432


//--------------------- .text.triton_             --------------------------
	.section	.text.triton_,"ax",@progbits
	.sectioninfo	@"SHI_REGISTERS=24"
	.align	128
        .global         triton_
        .type           triton_,@function
        .size           triton_,(.L_x_1 - triton_)
        .other          triton_,@"STO_CUDA_ENTRY STV_DEFAULT"
triton_:
.text.triton_:
[----:B------:R-:W-:Y:S02]  /*0000*/  IMAD.MOV.U32 R1, RZ, RZ, c[0x0][0x28] ;  /* 0x00000a00ff017624 */ /* 0x000fe400078e00ff */
[----:B------:R-:W0:Y:S01]  /*0010*/  S2R R17, SR_TID.X ;  /* 0x0000000000117919 */ /* 0x000e220000002100 */
[----:B------:R-:W-:Y:S01]  /*0020*/  MOV R19, 0x2 ;  /* 0x0000000200137802 */ /* 0x000fe20000000f00 */
[----:B------:R-:W-:Y:S02]  /*0030*/  ULDC.64 UR4, c[0x0][0x118] ;  /* 0x0000460000047ab9 */ /* 0x000fe40000000a00 */
[----:B------:R-:W1:Y:S01]  /*0040*/  S2R R3, SR_CTAID.X ;  /* 0x0000000000037919 */ /* 0x000e620000002500 */
[----:B0-----:R-:W-:-:S05]  /*0050*/  LOP3.LUT R0, R17, 0x7f, RZ, 0xc0, !PT ;  /* 0x0000007f11007812 */ /* 0x001fca00078ec0ff */
[----:B-1----:R-:W-:-:S04]  /*0060*/  IMAD R0, R3, 0x80, R0 ;  /* 0x0000008003007824 */ /* 0x002fc800078e0200 */
[----:B------:R-:W-:-:S05]  /*0070*/  IMAD.HI R2, R0, 0x2aaaaaab, RZ ;  /* 0x2aaaaaab00027827 */ /* 0x000fca00078e02ff */
[----:B------:R-:W-:-:S04]  /*0080*/  SHF.R.U32.HI R3, RZ, 0x1f, R2 ;  /* 0x0000001fff037819 */ /* 0x000fc80000011602 */
[----:B------:R-:W-:-:S05]  /*0090*/  LEA.HI.SX32 R7, R2, R3, 0x17 ;  /* 0x0000000302077211 */ /* 0x000fca00078fbaff */
[----:B------:R-:W-:-:S04]  /*00a0*/  IMAD.WIDE R2, R7, R19, c[0x0][0x180] ;  /* 0x0000600007027625 */ /* 0x000fc800078e0213 */
[CC--:B------:R-:W-:Y:S01]  /*00b0*/  IMAD.WIDE R4, R7.reuse, R19.reuse, c[0x0][0x188] ;  /* 0x0000620007047625 */ /* 0x0c0fe200078e0213 */
[----:B------:R0:W2:Y:S04]  /*00c0*/  LDG.E.EL.U16 R15, [R2.64] ;  /* 0x00000004020f7981 */ /* 0x0000a8000c2e1500 */
[----:B------:R1:W3:Y:S01]  /*00d0*/  LDG.E.EL.U16 R16, [R4.64] ;  /* 0x0000000404107981 */ /* 0x0002e2000c2e1500 */
[----:B------:R-:W-:Y:S02]  /*00e0*/  IMAD R12, R7, -0xc00, R0 ;  /* 0xfffff400070c7824 */ /* 0x000fe400078e0200 */
[----:B------:R-:W-:Y:S02]  /*00f0*/  IMAD.MOV.U32 R21, RZ, RZ, 0x4 ;  /* 0x00000004ff157424 */ /* 0x000fe400078e00ff */
[C---:B------:R-:W-:Y:S01]  /*0100*/  IMAD.WIDE R10, R12.reuse, R19, c[0x0][0x190] ;  /* 0x000064000c0a7625 */ /* 0x040fe200078e0213 */
[----:B------:R-:W-:-:S03]  /*0110*/  IADD3 R14, R12, 0x3c00, RZ ;  /* 0x00003c000c0e7810 */ /* 0x000fc60007ffe0ff */
[----:B------:R-:W-:Y:S02]  /*0120*/  IMAD.WIDE R8, R0, R21, c[0x0][0x178] ;  /* 0x00005e0000087625 */ /* 0x000fe400078e0215 */
[----:B------:R-:W4:Y:S02]  /*0130*/  LDG.E.EL.U16 R10, [R10.64] ;  /* 0x000000040a0a7981 */ /* 0x000f24000c2e1500 */
[-C--:B------:R-:W-:Y:S02]  /*0140*/  IMAD.WIDE.U32 R6, R14, R19.reuse, c[0x0][0x170] ;  /* 0x00005c000e067625 */ /* 0x080fe400078e0013 */
[----:B------:R3:W5:Y:S02]  /*0150*/  LDG.E R8, [R8.64] ;  /* 0x0000000408087981 */ /* 0x000764000c1e1900 */
[----:B------:R-:W-:Y:S02]  /*0160*/  IMAD.WIDE R12, R12, R19, c[0x0][0x198] ;  /* 0x000066000c0c7625 */ /* 0x000fe400078e0213 */
[----:B------:R-:W4:Y:S02]  /*0170*/  LDG.E.EL.U16 R6, [R6.64] ;  /* 0x0000000406067981 */ /* 0x000f24000c2e1500 */
[----:B-1----:R-:W-:-:S02]  /*0180*/  IMAD.WIDE.U32 R4, R14, R21, c[0x0][0x168] ;  /* 0x00005a000e047625 */ /* 0x002fc400078e0015 */
[----:B------:R-:W4:Y:S02]  /*0190*/  LDG.E.EL.U16 R12, [R12.64] ;  /* 0x000000040c0c7981 */ /* 0x000f24000c2e1500 */
[----:B0-----:R-:W-:Y:S02]  /*01a0*/  IMAD.WIDE R2, R0, R19, c[0x0][0x160] ;  /* 0x0000580000027625 */ /* 0x001fe400078e0213 */
[----:B------:R0:W4:Y:S04]  /*01b0*/  LDG.E.EL R4, [R4.64] ;  /* 0x0000000404047981 */ /* 0x000128000c2e1900 */
[----:B------:R-:W4:Y:S01]  /*01c0*/  LDG.E.U16 R0, [R2.64] ;  /* 0x0000000402007981 */ /* 0x000f22000c1e1500 */
[----:B--2---:R-:W-:-:S04]  /*01d0*/  SHF.L.U32 R14, R15, 0x10, RZ ;  /* 0x000000100f0e7819 */ /* 0x004fc800000006ff */
[----:B------:R-:W-:Y:S01]  /*01e0*/  FSETP.GE.AND P0, PT, R14, RZ, PT ;  /* 0x000000ff0e00720b */ /* 0x000fe20003f06000 */
[----:B---3--:R-:W-:-:S03]  /*01f0*/  IMAD.U32 R9, R16, 0x10000, RZ ;  /* 0x0001000010097824 */ /* 0x008fc600078e00ff */
[----:B------:R-:W-:Y:S02]  /*0200*/  SEL R15, R15, RZ, !P0 ;  /* 0x000000ff0f0f7207 */ /* 0x000fe40004000000 */
[----:B------:R-:W-:Y:S02]  /*0210*/  FSETP.GTU.AND P0, PT, R9, RZ, PT ;  /* 0x000000ff0900720b */ /* 0x000fe40003f0c000 */
[----:B------:R-:W-:Y:S02]  /*0220*/  SHF.L.U32 R15, R15, 0x10, RZ ;  /* 0x000000100f0f7819 */ /* 0x000fe400000006ff */
[----:B------:R-:W-:-:S03]  /*0230*/  SEL R16, R16, RZ, P0 ;  /* 0x000000ff10107207 */ /* 0x000fc60000000000 */
[----:B------:R-:W-:Y:S02]  /*0240*/  FADD R15, RZ, -R15 ;  /* 0x8000000fff0f7221 */ /* 0x000fe40000000000 */
[----:B------:R-:W-:-:S05]  /*0250*/  IMAD.U32 R16, R16, 0x10000, RZ ;  /* 0x0001000010107824 */ /* 0x000fca00078e00ff */
[C---:B------:R-:W-:Y:S02]  /*0260*/  FSETP.GT.AND P0, PT, R15.reuse, R16, PT ;  /* 0x000000100f00720b */ /* 0x040fe40003f04000 */
[----:B------:R-:W-:-:S11]  /*0270*/  FSETP.NAN.AND P1, PT, R15, R15, PT ;  /* 0x0000000f0f00720b */ /* 0x000fd60003f28000 */
[----:B------:R-:W-:-:S05]  /*0280*/  @!P0 FSEL R15, R15, R16, P1 ;  /* 0x000000100f0f8208 */ /* 0x000fca0000800000 */
[----:B------:R-:W-:-:S05]  /*0290*/  FMUL R15, R15, 0.0078740157186985015869 ;  /* 0x3c0102040f0f7820 */ /* 0x000fca0000400000 */
[C---:B------:R-:W-:Y:S02]  /*02a0*/  FSETP.GT.AND P0, PT, R15.reuse, 9.9999997473787516356e-06, PT ;  /* 0x3727c5ac0f00780b */ /* 0x040fe40003f04000 */
[----:B------:R-:W-:Y:S02]  /*02b0*/  FSETP.NAN.AND P1, PT, R15, R15, PT ;  /* 0x0000000f0f00720b */ /* 0x000fe40003f28000 */
[----:B-----5:R-:W-:Y:S01]  /*02c0*/  I2FP.F32.S32 R8, R8 ;  /* 0x0000000800087245 */ /* 0x020fe20000201400 */
[----:B----4-:R-:W-:Y:S01]  /*02d0*/  IMAD.U32 R10, R10, 0x10000, RZ ;  /* 0x000100000a0a7824 */ /* 0x010fe200078e00ff */
[----:B0-----:R-:W-:-:S07]  /*02e0*/  SHF.L.U32 R5, R6, 0x10, RZ ;  /* 0x0000001006057819 */ /* 0x001fce00000006ff */
[----:B------:R-:W-:Y:S02]  /*02f0*/  @!P0 FSEL R15, R15, 9.9999997473787516356e-06, P1 ;  /* 0x3727c5ac0f0f8808 */ /* 0x000fe40000800000 */
[----:B------:R-:W-:Y:S02]  /*0300*/  LOP3.LUT P0, RZ, R17, 0x180, RZ, 0xc0, !PT ;  /* 0x0000018011ff7812 */ /* 0x000fe4000780c0ff */
[----:B------:R-:W-:Y:S01]  /*0310*/  SHF.L.U32 R7, R12, 0x10, RZ ;  /* 0x000000100c077819 */ /* 0x000fe200000006ff */
[----:B------:R-:W-:Y:S01]  /*0320*/  FMUL R15, R8, R15 ;  /* 0x0000000f080f7220 */ /* 0x000fe20000400000 */
[----:B------:R-:W-:Y:S01]  /*0330*/  SHF.L.U32 R0, R0, 0x10, RZ ;  /* 0x0000001000007819 */ /* 0x000fe200000006ff */
[----:B------:R-:W-:Y:S02]  /*0340*/  FADD R4, R4, R5 ;  /* 0x0000000504047221 */ /* 0x000fe40000000000 */
[----:B------:R-:W-:-:S04]  /*0350*/  FFMA R7, R10, R15, R7 ;  /* 0x0000000f0a077223 */ /* 0x000fc80000000007 */
[----:B------:R-:W-:Y:S02]  /*0360*/  FFMA R0, R7, R4, R0 ;  /* 0x0000000407007223 */ /* 0x000fe40000000000 */
[----:B------:R-:W-:Y:S05]  /*0370*/  @P0 EXIT ;  /* 0x000000000000094d */ /* 0x000fea0003800000 */
[----:B------:R-:W-:-:S05]  /*0380*/  F2FP.BF16.PACK_AB R0, RZ, R0 ;  /* 0x00000000ff00723e */ /* 0x000fca00000010ff */
[----:B------:R-:W-:Y:S01]  /*0390*/  STG.E.U16 [R2.64], R0 ;  /* 0x0000000002007986 */ /* 0x000fe2000c101504 */
[----:B------:R-:W-:Y:S05]  /*03a0*/  EXIT ;  /* 0x000000000000794d */ /* 0x000fea0003800000 */
.L_x_0:
[----:B------:R-:W-:-:S00]  /*03b0*/  BRA `(.L_x_0) ;  /* 0xfffffff000007947 */ /* 0x000fc0000383ffff */
[----:B------:R-:W-:-:S00]  /*03c0*/  NOP ;  /* 0x0000000000007918 */ /* 0x000fc00000000000 */
        /* <DEDUP_REMOVED lines=11> */
.L_x_1:
